//
// Generated by NVIDIA NVVM Compiler
//
// Compiler Build ID: CL-36424714
// Cuda compilation tools, release 13.0, V13.0.88
// Based on NVVM 20.0.0
//

.version 9.0
.target sm_100
.address_size 64

	// .globl	_Z9moveAtomsP7double4S0_i

.visible .entry _Z9moveAtomsP7double4S0_i(
	.param .u64 .ptr .align 1 _Z9moveAtomsP7double4S0_i_param_0,
	.param .u64 .ptr .align 1 _Z9moveAtomsP7double4S0_i_param_1,
	.param .u32 _Z9moveAtomsP7double4S0_i_param_2
)
{


	ret;

}


// ===== COMPILED SASS (sm_100) =====

	.target	sm_100

	.elftype	@"ET_EXEC"


//--------------------- .note.nv.tkinfo           --------------------------
	.section	.note.nv.tkinfo,"",@"SHT_NOTE"
	.sectionflags	@"SHF_NOTE_NV_TKINFO"
	.tkinfo
        /*0018*/ 	.word	0x00000002
        /*0030*/ 	.string	""
        /*0030*/ 	.string	"ptxas"
        /*0030*/ 	.string	"Cuda compilation tools, release 13.0, V13.0.88"
        /*0030*/ 	.string	"Build cuda_13.0.r13.0/compiler.36424714_0"
        /*0030*/ 	.string	"-arch sm_100 -m 64 "



//--------------------- .note.nv.cuinfo           --------------------------
	.section	.note.nv.cuinfo,"",@"SHT_NOTE"
	.sectionflags	@"SHF_NOTE_NV_CUINFO"
        /*0018*/ 	.short	0x0002
        /*001a*/ 	.short	0x0064
        /*001c*/ 	.short	0x0082
	.zero		2


//--------------------- .nv.info                  --------------------------
	.section	.nv.info,"",@"SHT_CUDA_INFO"
	.align	4


	//----- nvinfo : EIATTR_REGCOUNT
	.align		4
        /*0000*/ 	.byte	0x04, 0x2f
        /*0002*/ 	.short	(.L_1 - .L_0)
	.align		4
.L_0:
        /*0004*/ 	.word	index@(_Z9moveAtomsP7double4S0_i)
        /*0008*/ 	.word	0x00000004


	//----- nvinfo : EIATTR_FRAME_SIZE
	.align		4
.L_1:
        /*000c*/ 	.byte	0x04, 0x11
        /*000e*/ 	.short	(.L_3 - .L_2)
	.align		4
.L_2:
        /*0010*/ 	.word	index@(_Z9moveAtomsP7double4S0_i)
        /*0014*/ 	.word	0x00000000


	//----- nvinfo : EIATTR_MIN_STACK_SIZE
	.align		4
.L_3:
        /*0018*/ 	.byte	0x04, 0x12
        /*001a*/ 	.short	(.L_5 - .L_4)
	.align		4
.L_4:
        /*001c*/ 	.word	index@(_Z9moveAtomsP7double4S0_i)
        /*0020*/ 	.word	0x00000000
.L_5:


//--------------------- .nv.compat                --------------------------
	.section	.nv.compat,"",@"SHT_CUDA_COMPAT_INFO"
	.align	4
        /*0000*/ 	.byte	0x02, 0x09, 0x00, 0x00, 0x02, 0x02, 0x01, 0x00, 0x02, 0x05, 0x05, 0x00, 0x03, 0x07, 0x01, 0x01
        /*0010*/ 	.byte	0x02, 0x03, 0x00, 0x00, 0x02, 0x06, 0x01, 0x00, 0x04, 0x0b, 0x08, 0x00, 0x09, 0x00, 0x00, 0x00
        /*0020*/ 	.byte	0x00, 0x00, 0x00, 0x00


//--------------------- .nv.info._Z9moveAtomsP7double4S0_i --------------------------
	.section	.nv.info._Z9moveAtomsP7double4S0_i,"",@"SHT_CUDA_INFO"
	.sectionflags	@""
	.align	4


	//----- nvinfo : EIATTR_CUDA_API_VERSION
	.align		4
        /*0000*/ 	.byte	0x04, 0x37
        /*0002*/ 	.short	(.L_7 - .L_6)
.L_6:
        /*0004*/ 	.word	0x00000082


	//----- nvinfo : EIATTR_KPARAM_INFO
	.align		4
.L_7:
        /*0008*/ 	.byte	0x04, 0x17
        /*000a*/ 	.short	(.L_9 - .L_8)
.L_8:
        /*000c*/ 	.word	0x00000000
        /*0010*/ 	.short	0x0002
        /*0012*/ 	.short	0x0010
        /*0014*/ 	.byte	0x00, 0xf0, 0x11, 0x00


	//----- nvinfo : EIATTR_KPARAM_INFO
	.align		4
.L_9:
        /*0018*/ 	.byte	0x04, 0x17
        /*001a*/ 	.short	(.L_11 - .L_10)
.L_10:
        /*001c*/ 	.word	0x00000000
        /*0020*/ 	.short	0x0001
        /*0022*/ 	.short	0x0008
        /*0024*/ 	.byte	0x00, 0xf5, 0x21, 0x00


	//----- nvinfo : EIATTR_KPARAM_INFO
	.align		4
.L_11:
        /*0028*/ 	.byte	0x04, 0x17
        /*002a*/ 	.short	(.L_13 - .L_12)
.L_12:
        /*002c*/ 	.word	0x00000000
        /*0030*/ 	.short	0x0000
        /*0032*/ 	.short	0x0000
        /*0034*/ 	.byte	0x00, 0xf5, 0x21, 0x00


	//----- nvinfo : EIATTR_SPARSE_MMA_MASK
	.align		4
.L_13:
        /*0038*/ 	.byte	0x03, 0x50
        /*003a*/ 	.short	0x0000


	//----- nvinfo : EIATTR_MAXREG_COUNT
	.align		4
        /*003c*/ 	.byte	0x03, 0x1b
        /*003e*/ 	.short	0x00ff


	//----- nvinfo : EIATTR_MERCURY_ISA_VERSION
	.align		4
        /*0040*/ 	.byte	0x03, 0x5f
        /*0042*/ 	.short	0x0101


	//----- nvinfo : EIATTR_VRC_CTA_INIT_COUNT
	.align		4
        /*0044*/ 	.byte	0x02, 0x4a
	.zero		1
	.zero		1


	//----- nvinfo : EIATTR_EXIT_INSTR_OFFSETS
	.align		4
        /*0048*/ 	.byte	0x04, 0x1c
        /*004a*/ 	.short	(.L_15 - .L_14)


	//   ....[0]....
.L_14:
        /*004c*/ 	.word	0x00000010


	//----- nvinfo : EIATTR_CBANK_PARAM_SIZE
	.align		4
.L_15:
        /*0050*/ 	.byte	0x03, 0x19
        /*0052*/ 	.short	0x0014


	//----- nvinfo : EIATTR_PARAM_CBANK
	.align		4
        /*0054*/ 	.byte	0x04, 0x0a
        /*0056*/ 	.short	(.L_17 - .L_16)
	.align		4
.L_16:
        /*0058*/ 	.word	index@(.nv.constant0._Z9moveAtomsP7double4S0_i)
        /*005c*/ 	.short	0x0380
        /*005e*/ 	.short	0x0014


	//----- nvinfo : EIATTR_SW_WAR
	.align		4
.L_17:
        /*0060*/ 	.byte	0x04, 0x36
        /*0062*/ 	.short	(.L_19 - .L_18)
.L_18:
        /*0064*/ 	.word	0x00000008
.L_19:


//--------------------- .nv.callgraph             --------------------------
	.section	.nv.callgraph,"",@"SHT_CUDA_CALLGRAPH"
	.align	4
	.sectionentsize	8
	.align		4
        /*0000*/ 	.word	0x00000000
	.align		4
        /*0004*/ 	.word	0xffffffff
	.align		4
        /*0008*/ 	.word	0x00000000
	.align		4
        /*000c*/ 	.word	0xfffffffe
	.align		4
        /*0010*/ 	.word	0x00000000
	.align		4
        /*0014*/ 	.word	0xfffffffd
	.align		4
        /*0018*/ 	.word	0x00000000
	.align		4
        /*001c*/ 	.word	0xfffffffc


//--------------------- .text._Z9moveAtomsP7double4S0_i --------------------------
	.section	.text._Z9moveAtomsP7double4S0_i,"ax",@progbits
	.align	128
        .global         _Z9moveAtomsP7double4S0_i
        .type           _Z9moveAtomsP7double4S0_i,@function
        .size           _Z9moveAtomsP7double4S0_i,(.L_x_1 - _Z9moveAtomsP7double4S0_i)
        .other          _Z9moveAtomsP7double4S0_i,@"STO_CUDA_ENTRY STV_DEFAULT"
_Z9moveAtomsP7double4S0_i:
.text._Z9moveAtomsP7double4S0_i:
[----:B------:R-:W-:Y:S01]  /*0000*/  LDC R1, c[0x0][0x37c] ;  /* 0x0000df00ff017b82 */ /* 0x000fe20000000800 */
[----:B------:R-:W-:Y:S05]  /*0010*/  EXIT ;  /* 0x000000000000794d */ /* 0x000fea0003800000 */
.L_x_0:
[----:B------:R-:W-:-:S00]  /*0020*/  BRA `(.L_x_0) ;  /* 0xfffffffc00fc7947 */ /* 0x000fc0000383ffff */
[----:B------:R-:W-:-:S00]  /*0030*/  NOP ;  /* 0x0000000000007918 */ /* 0x000fc00000000000 */
        /* <DEDUP_REMOVED lines=12> */
.L_x_1:


//--------------------- .nv.shared.reserved.0     --------------------------
	.section	.nv.shared.reserved.0,"aw",@nobits
	.weak		__nv_reservedSMEM_offset_0_alias
	.size		__nv_reservedSMEM_offset_0_alias, 0, 64
	.other		__nv_reservedSMEM_offset_0_alias,@"STO_CUDA_RESERVED_SHARED STV_DEFAULT"
__nv_reservedSMEM_offset_0_alias:
	.zero		0
	.zero		64


//--------------------- .nv.constant0._Z9moveAtomsP7double4S0_i --------------------------
	.section	.nv.constant0._Z9moveAtomsP7double4S0_i,"a",@progbits
	.sectionflags	@""
	.align	4
.nv.constant0._Z9moveAtomsP7double4S0_i:
	.zero		916


//--------------------- SYMBOLS --------------------------

	.type		.nv.reservedSmem.offset0,@object
	.size		.nv.reservedSmem.offset0,0x4
